//
// Generated by NVIDIA NVVM Compiler
//
// Compiler Build ID: CL-36424714
// Cuda compilation tools, release 13.0, V13.0.88
// Based on NVVM 20.0.0
//

.version 9.0
.target sm_100
.address_size 64

	// .globl	_Z9RF_kernelPfiiiS_

.visible .entry _Z9RF_kernelPfiiiS_(
	.param .u64 .ptr .align 1 _Z9RF_kernelPfiiiS__param_0,
	.param .u32 _Z9RF_kernelPfiiiS__param_1,
	.param .u32 _Z9RF_kernelPfiiiS__param_2,
	.param .u32 _Z9RF_kernelPfiiiS__param_3,
	.param .u64 .ptr .align 1 _Z9RF_kernelPfiiiS__param_4
)
{
	.reg .pred 	%p<8>;
	.reg .b32 	%r<16>;
	.reg .b32 	%f<11>;
	.reg .b64 	%rd<9>;

	ld.param.u64 	%rd3, [_Z9RF_kernelPfiiiS__param_0];
	ld.param.u32 	%r4, [_Z9RF_kernelPfiiiS__param_1];
	ld.param.u32 	%r2, [_Z9RF_kernelPfiiiS__param_2];
	ld.param.u32 	%r3, [_Z9RF_kernelPfiiiS__param_3];
	ld.param.u64 	%rd4, [_Z9RF_kernelPfiiiS__param_4];
	mov.u32 	%r5, %ctaid.x;
	mov.u32 	%r6, %ntid.x;
	mov.u32 	%r7, %tid.x;
	mad.lo.s32 	%r1, %r5, %r6, %r7;
	setp.ge.s32 	%p1, %r1, %r4;
	@%p1 bra 	$L__BB0_11;
	cvta.to.global.u64 	%rd5, %rd3;
	mul.wide.s32 	%rd6, %r1, 4;
	add.s64 	%rd1, %rd5, %rd6;
	ld.global.f32 	%f1, [%rd1];
	add.s32 	%r8, %r2, 1;
	cvt.rn.f32.s32 	%f2, %r8;
	setp.leu.f32 	%p2, %f1, %f2;
	@%p2 bra 	$L__BB0_3;
	add.s32 	%r9, %r2, 3;
	cvt.rn.f32.s32 	%f8, %r9;
	setp.eq.f32 	%p4, %f1, %f8;
	selp.f32 	%f10, 0f40400000, 0f40000000, %p4;
	bra.uni 	$L__BB0_4;
$L__BB0_3:
	setp.eq.f32 	%p3, %f1, %f2;
	selp.f32 	%f10, 0f3F800000, 0f00000000, %p3;
$L__BB0_4:
	cvta.to.global.u64 	%rd7, %rd4;
	add.s64 	%rd2, %rd7, %rd6;
	st.global.f32 	[%rd2], %f10;
	ld.global.f32 	%f6, [%rd1];
	add.s32 	%r10, %r3, 1;
	cvt.rn.f32.s32 	%f7, %r10;
	setp.leu.f32 	%p5, %f6, %f7;
	@%p5 bra 	$L__BB0_8;
	add.s32 	%r13, %r3, 3;
	cvt.rn.f32.s32 	%f9, %r13;
	setp.neu.f32 	%p7, %f6, %f9;
	@%p7 bra 	$L__BB0_7;
	mov.b32 	%r15, 1077936128;
	st.global.u32 	[%rd2], %r15;
	bra.uni 	$L__BB0_11;
$L__BB0_7:
	mov.b32 	%r14, 1073741824;
	st.global.u32 	[%rd2], %r14;
	bra.uni 	$L__BB0_11;
$L__BB0_8:
	setp.neu.f32 	%p6, %f6, %f7;
	@%p6 bra 	$L__BB0_10;
	mov.b32 	%r12, 1065353216;
	st.global.u32 	[%rd2], %r12;
	bra.uni 	$L__BB0_11;
$L__BB0_10:
	mov.b32 	%r11, 0;
	st.global.u32 	[%rd2], %r11;
$L__BB0_11:
	ret;

}


// ===== COMPILED SASS (sm_100) =====

	.target	sm_100

	.elftype	@"ET_EXEC"


//--------------------- .note.nv.tkinfo           --------------------------
	.section	.note.nv.tkinfo,"",@"SHT_NOTE"
	.sectionflags	@"SHF_NOTE_NV_TKINFO"
	.tkinfo
        /*0018*/ 	.word	0x00000002
        /*0030*/ 	.string	""
        /*0030*/ 	.string	"ptxas"
        /*0030*/ 	.string	"Cuda compilation tools, release 13.0, V13.0.88"
        /*0030*/ 	.string	"Build cuda_13.0.r13.0/compiler.36424714_0"
        /*0030*/ 	.string	"-arch sm_100 -m 64 "



//--------------------- .note.nv.cuinfo           --------------------------
	.section	.note.nv.cuinfo,"",@"SHT_NOTE"
	.sectionflags	@"SHF_NOTE_NV_CUINFO"
        /*0018*/ 	.short	0x0002
        /*001a*/ 	.short	0x0064
        /*001c*/ 	.short	0x0082
	.zero		2


//--------------------- .nv.info                  --------------------------
	.section	.nv.info,"",@"SHT_CUDA_INFO"
	.align	4


	//----- nvinfo : EIATTR_REGCOUNT
	.align		4
        /*0000*/ 	.byte	0x04, 0x2f
        /*0002*/ 	.short	(.L_1 - .L_0)
	.align		4
.L_0:
        /*0004*/ 	.word	index@(_Z9RF_kernelPfiiiS_)
        /*0008*/ 	.word	0x0000000e


	//----- nvinfo : EIATTR_FRAME_SIZE
	.align		4
.L_1:
        /*000c*/ 	.byte	0x04, 0x11
        /*000e*/ 	.short	(.L_3 - .L_2)
	.align		4
.L_2:
        /*0010*/ 	.word	index@(_Z9RF_kernelPfiiiS_)
        /*0014*/ 	.word	0x00000000


	//----- nvinfo : EIATTR_MIN_STACK_SIZE
	.align		4
.L_3:
        /*0018*/ 	.byte	0x04, 0x12
        /*001a*/ 	.short	(.L_5 - .L_4)
	.align		4
.L_4:
        /*001c*/ 	.word	index@(_Z9RF_kernelPfiiiS_)
        /*0020*/ 	.word	0x00000000
.L_5:


//--------------------- .nv.compat                --------------------------
	.section	.nv.compat,"",@"SHT_CUDA_COMPAT_INFO"
	.align	4
        /*0000*/ 	.byte	0x02, 0x09, 0x00, 0x00, 0x02, 0x02, 0x01, 0x00, 0x02, 0x05, 0x05, 0x00, 0x03, 0x07, 0x01, 0x01
        /*0010*/ 	.byte	0x02, 0x03, 0x00, 0x00, 0x02, 0x06, 0x01, 0x00, 0x04, 0x0b, 0x08, 0x00, 0x09, 0x00, 0x00, 0x00
        /*0020*/ 	.byte	0x00, 0x00, 0x00, 0x00


//--------------------- .nv.info._Z9RF_kernelPfiiiS_ --------------------------
	.section	.nv.info._Z9RF_kernelPfiiiS_,"",@"SHT_CUDA_INFO"
	.sectionflags	@""
	.align	4


	//----- nvinfo : EIATTR_CUDA_API_VERSION
	.align		4
        /*0000*/ 	.byte	0x04, 0x37
        /*0002*/ 	.short	(.L_7 - .L_6)
.L_6:
        /*0004*/ 	.word	0x00000082


	//----- nvinfo : EIATTR_KPARAM_INFO
	.align		4
.L_7:
        /*0008*/ 	.byte	0x04, 0x17
        /*000a*/ 	.short	(.L_9 - .L_8)
.L_8:
        /*000c*/ 	.word	0x00000000
        /*0010*/ 	.short	0x0004
        /*0012*/ 	.short	0x0018
        /*0014*/ 	.byte	0x00, 0xf5, 0x21, 0x00


	//----- nvinfo : EIATTR_KPARAM_INFO
	.align		4
.L_9:
        /*0018*/ 	.byte	0x04, 0x17
        /*001a*/ 	.short	(.L_11 - .L_10)
.L_10:
        /*001c*/ 	.word	0x00000000
        /*0020*/ 	.short	0x0003
        /*0022*/ 	.short	0x0010
        /*0024*/ 	.byte	0x00, 0xf0, 0x11, 0x00


	//----- nvinfo : EIATTR_KPARAM_INFO
	.align		4
.L_11:
        /*0028*/ 	.byte	0x04, 0x17
        /*002a*/ 	.short	(.L_13 - .L_12)
.L_12:
        /*002c*/ 	.word	0x00000000
        /*0030*/ 	.short	0x0002
        /*0032*/ 	.short	0x000c
        /*0034*/ 	.byte	0x00, 0xf0, 0x11, 0x00


	//----- nvinfo : EIATTR_KPARAM_INFO
	.align		4
.L_13:
        /*0038*/ 	.byte	0x04, 0x17
        /*003a*/ 	.short	(.L_15 - .L_14)
.L_14:
        /*003c*/ 	.word	0x00000000
        /*0040*/ 	.short	0x0001
        /*0042*/ 	.short	0x0008
        /*0044*/ 	.byte	0x00, 0xf0, 0x11, 0x00


	//----- nvinfo : EIATTR_KPARAM_INFO
	.align		4
.L_15:
        /*0048*/ 	.byte	0x04, 0x17
        /*004a*/ 	.short	(.L_17 - .L_16)
.L_16:
        /*004c*/ 	.word	0x00000000
        /*0050*/ 	.short	0x0000
        /*0052*/ 	.short	0x0000
        /*0054*/ 	.byte	0x00, 0xf5, 0x21, 0x00


	//----- nvinfo : EIATTR_SPARSE_MMA_MASK
	.align		4
.L_17:
        /*0058*/ 	.byte	0x03, 0x50
        /*005a*/ 	.short	0x0000


	//----- nvinfo : EIATTR_MAXREG_COUNT
	.align		4
        /*005c*/ 	.byte	0x03, 0x1b
        /*005e*/ 	.short	0x00ff


	//----- nvinfo : EIATTR_MERCURY_ISA_VERSION
	.align		4
        /*0060*/ 	.byte	0x03, 0x5f
        /*0062*/ 	.short	0x0101


	//----- nvinfo : EIATTR_VRC_CTA_INIT_COUNT
	.align		4
        /*0064*/ 	.byte	0x02, 0x4a
	.zero		1
	.zero		1


	//----- nvinfo : EIATTR_EXIT_INSTR_OFFSETS
	.align		4
        /*0068*/ 	.byte	0x04, 0x1c
        /*006a*/ 	.short	(.L_19 - .L_18)


	//   ....[0]....
.L_18:
        /*006c*/ 	.word	0x00000070


	//   ....[1]....
        /*0070*/ 	.word	0x00000240


	//   ....[2]....
        /*0074*/ 	.word	0x00000270


	//   ....[3]....
        /*0078*/ 	.word	0x000002b0


	//   ....[4]....
        /*007c*/ 	.word	0x000002d0


	//----- nvinfo : EIATTR_CRS_STACK_SIZE
	.align		4
.L_19:
        /*0080*/ 	.byte	0x04, 0x1e
        /*0082*/ 	.short	(.L_21 - .L_20)
.L_20:
        /*0084*/ 	.word	0x00000000


	//----- nvinfo : EIATTR_CBANK_PARAM_SIZE
	.align		4
.L_21:
        /*0088*/ 	.byte	0x03, 0x19
        /*008a*/ 	.short	0x0020


	//----- nvinfo : EIATTR_PARAM_CBANK
	.align		4
        /*008c*/ 	.byte	0x04, 0x0a
        /*008e*/ 	.short	(.L_23 - .L_22)
	.align		4
.L_22:
        /*0090*/ 	.word	index@(.nv.constant0._Z9RF_kernelPfiiiS_)
        /*0094*/ 	.short	0x0380
        /*0096*/ 	.short	0x0020


	//----- nvinfo : EIATTR_SW_WAR
	.align		4
.L_23:
        /*0098*/ 	.byte	0x04, 0x36
        /*009a*/ 	.short	(.L_25 - .L_24)
.L_24:
        /*009c*/ 	.word	0x00000008
.L_25:


//--------------------- .nv.callgraph             --------------------------
	.section	.nv.callgraph,"",@"SHT_CUDA_CALLGRAPH"
	.align	4
	.sectionentsize	8
	.align		4
        /*0000*/ 	.word	0x00000000
	.align		4
        /*0004*/ 	.word	0xffffffff
	.align		4
        /*0008*/ 	.word	0x00000000
	.align		4
        /*000c*/ 	.word	0xfffffffe
	.align		4
        /*0010*/ 	.word	0x00000000
	.align		4
        /*0014*/ 	.word	0xfffffffd
	.align		4
        /*0018*/ 	.word	0x00000000
	.align		4
        /*001c*/ 	.word	0xfffffffc


//--------------------- .text._Z9RF_kernelPfiiiS_ --------------------------
	.section	.text._Z9RF_kernelPfiiiS_,"ax",@progbits
	.align	128
        .global         _Z9RF_kernelPfiiiS_
        .type           _Z9RF_kernelPfiiiS_,@function
        .size           _Z9RF_kernelPfiiiS_,(.L_x_2 - _Z9RF_kernelPfiiiS_)
        .other          _Z9RF_kernelPfiiiS_,@"STO_CUDA_ENTRY STV_DEFAULT"
_Z9RF_kernelPfiiiS_:
.text._Z9RF_kernelPfiiiS_:
[----:B------:R-:W-:Y:S01]  /*0000*/  LDC R1, c[0x0][0x37c] ;  /* 0x0000df00ff017b82 */ /* 0x000fe20000000800 */
[----:B------:R-:W0:Y:S07]  /*0010*/  S2R R0, SR_TID.X ;  /* 0x0000000000007919 */ /* 0x000e2e0000002100 */
[----:B------:R-:W0:Y:S01]  /*0020*/  S2UR UR4, SR_CTAID.X ;  /* 0x00000000000479c3 */ /* 0x000e220000002500 */
[----:B------:R-:W1:Y:S07]  /*0030*/  LDCU UR5, c[0x0][0x388] ;  /* 0x00007100ff0577ac */ /* 0x000e6e0008000800 */
[----:B------:R-:W0:Y:S02]  /*0040*/  LDC R7, c[0x0][0x360] ;  /* 0x0000d800ff077b82 */ /* 0x000e240000000800 */
[----:B0-----:R-:W-:-:S05]  /*0050*/  IMAD R7, R7, UR4, R0 ;  /* 0x0000000407077c24 */ /* 0x001fca000f8e0200 */
[----:B-1----:R-:W-:-:S13]  /*0060*/  ISETP.GE.AND P0, PT, R7, UR5, PT ;  /* 0x0000000507007c0c */ /* 0x002fda000bf06270 */
[----:B------:R-:W-:Y:S05]  /*0070*/  @P0 EXIT ;  /* 0x000000000000094d */ /* 0x000fea0003800000 */
[----:B------:R-:W0:Y:S01]  /*0080*/  LDC.64 R2, c[0x0][0x380] ;  /* 0x0000e000ff027b82 */ /* 0x000e220000000a00 */
[----:B------:R-:W1:Y:S01]  /*0090*/  LDCU.64 UR6, c[0x0][0x358] ;  /* 0x00006b00ff0677ac */ /* 0x000e620008000a00 */
[----:B------:R-:W2:Y:S06]  /*00a0*/  LDCU UR5, c[0x0][0x390] ;  /* 0x00007200ff0577ac */ /* 0x000eac0008000800 */
[----:B------:R-:W3:Y:S01]  /*00b0*/  LDC R6, c[0x0][0x38c] ;  /* 0x0000e300ff067b82 */ /* 0x000ee20000000800 */
[----:B0-----:R-:W-:-:S05]  /*00c0*/  IMAD.WIDE R2, R7, 0x4, R2 ;  /* 0x0000000407027825 */ /* 0x001fca00078e0202 */
[----:B-1----:R-:W4:Y:S01]  /*00d0*/  LDG.E R0, desc[UR6][R2.64] ;  /* 0x0000000602007981 */ /* 0x002f22000c1e1900 */
[----:B---3--:R-:W-:-:S05]  /*00e0*/  VIADD R4, R6, 0x1 ;  /* 0x0000000106047836 */ /* 0x008fca0000000000 */
[----:B------:R-:W-:Y:S02]  /*00f0*/  I2FP.F32.S32 R9, R4 ;  /* 0x0000000400097245 */ /* 0x000fe40000201400 */
[----:B------:R-:W0:Y:S02]  /*0100*/  LDC.64 R4, c[0x0][0x398] ;  /* 0x0000e600ff047b82 */ /* 0x000e240000000a00 */
[----:B0-----:R-:W-:Y:S01]  /*0110*/  IMAD.WIDE R4, R7, 0x4, R4 ;  /* 0x0000000407047825 */ /* 0x001fe200078e0204 */
[----:B----4-:R-:W-:-:S13]  /*0120*/  FSETP.GT.AND P0, PT, R0, R9, PT ;  /* 0x000000090000720b */ /* 0x010fda0003f04000 */
[----:B------:R-:W-:-:S05]  /*0130*/  @P0 VIADD R6, R6, 0x3 ;  /* 0x0000000306060836 */ /* 0x000fca0000000000 */
[----:B------:R-:W-:Y:S01]  /*0140*/  @P0 I2FP.F32.S32 R11, R6 ;  /* 0x00000006000b0245 */ /* 0x000fe20000201400 */
[----:B------:R-:W-:-:S03]  /*0150*/  @P0 IMAD.MOV.U32 R6, RZ, RZ, 0x40400000 ;  /* 0x40400000ff060424 */ /* 0x000fc600078e00ff */
[----:B------:R-:W-:-:S04]  /*0160*/  @P0 FSETP.NEU.AND P1, PT, R0, R11, PT ;  /* 0x0000000b0000020b */ /* 0x000fc80003f2d000 */
[----:B------:R-:W-:Y:S02]  /*0170*/  @P0 FSEL R11, R6, 2, !P1 ;  /* 0x40000000060b0808 */ /* 0x000fe40004800000 */
[----:B------:R-:W-:-:S05]  /*0180*/  @!P0 FSET.BF.EQ.AND R11, R0, R9, PT ;  /* 0x00000009000b820a */ /* 0x000fca0003802000 */
[----:B------:R0:W-:Y:S04]  /*0190*/  STG.E desc[UR6][R4.64], R11 ;  /* 0x0000000b04007986 */ /* 0x0001e8000c101906 */
[----:B------:R-:W3:Y:S01]  /*01a0*/  LDG.E R2, desc[UR6][R2.64] ;  /* 0x0000000602027981 */ /* 0x000ee2000c1e1900 */
[----:B--2---:R-:W-:-:S06]  /*01b0*/  UIADD3 UR4, UPT, UPT, UR5, 0x1, URZ ;  /* 0x0000000105047890 */ /* 0x004fcc000fffe0ff */
[----:B------:R-:W-:-:S04]  /*01c0*/  I2FP.F32.S32 R7, UR4 ;  /* 0x0000000400077c45 */ /* 0x000fc80008201400 */
[----:B---3--:R-:W-:-:S13]  /*01d0*/  FSETP.GT.AND P0, PT, R2, R7, PT ;  /* 0x000000070200720b */ /* 0x008fda0003f04000 */
[----:B0-----:R-:W-:Y:S05]  /*01e0*/  @!P0 BRA `(.L_x_0) ;  /* 0x0000000000248947 */ /* 0x001fea0003800000 */
[----:B------:R-:W-:-:S06]  /*01f0*/  UIADD3 UR4, UPT, UPT, UR5, 0x3, URZ ;  /* 0x0000000305047890 */ /* 0x000fcc000fffe0ff */
[----:B------:R-:W-:-:S04]  /*0200*/  I2FP.F32.S32 R3, UR4 ;  /* 0x0000000400037c45 */ /* 0x000fc80008201400 */
[----:B------:R-:W-:-:S13]  /*0210*/  FSETP.NEU.AND P0, PT, R2, R3, PT ;  /* 0x000000030200720b */ /* 0x000fda0003f0d000 */
[----:B------:R-:W-:-:S05]  /*0220*/  @!P0 IMAD.MOV.U32 R3, RZ, RZ, 0x40400000 ;  /* 0x40400000ff038424 */ /* 0x000fca00078e00ff */
[----:B------:R0:W-:Y:S01]  /*0230*/  @!P0 STG.E desc[UR6][R4.64], R3 ;  /* 0x0000000304008986 */ /* 0x0001e2000c101906 */
[----:B------:R-:W-:Y:S05]  /*0240*/  @!P0 EXIT ;  /* 0x000000000000894d */ /* 0x000fea0003800000 */
[----:B0-----:R-:W-:-:S05]  /*0250*/  IMAD.MOV.U32 R3, RZ, RZ, 0x40000000 ;  /* 0x40000000ff037424 */ /* 0x001fca00078e00ff */
[----:B------:R-:W-:Y:S01]  /*0260*/  STG.E desc[UR6][R4.64], R3 ;  /* 0x0000000304007986 */ /* 0x000fe2000c101906 */
[----:B------:R-:W-:Y:S05]  /*0270*/  EXIT ;  /* 0x000000000000794d */ /* 0x000fea0003800000 */
.L_x_0:
[----:B------:R-:W-:-:S13]  /*0280*/  FSETP.NEU.AND P0, PT, R2, R7, PT ;  /* 0x000000070200720b */ /* 0x000fda0003f0d000 */
[----:B------:R-:W-:-:S05]  /*0290*/  @!P0 IMAD.MOV.U32 R3, RZ, RZ, 0x3f800000 ;  /* 0x3f800000ff038424 */ /* 0x000fca00078e00ff */
[----:B------:R0:W-:Y:S01]  /*02a0*/  @!P0 STG.E desc[UR6][R4.64], R3 ;  /* 0x0000000304008986 */ /* 0x0001e2000c101906 */
[----:B------:R-:W-:Y:S05]  /*02b0*/  @!P0 EXIT ;  /* 0x000000000000894d */ /* 0x000fea0003800000 */
[----:B------:R-:W-:Y:S01]  /*02c0*/  STG.E desc[UR6][R4.64], RZ ;  /* 0x000000ff04007986 */ /* 0x000fe2000c101906 */
[----:B------:R-:W-:Y:S05]  /*02d0*/  EXIT ;  /* 0x000000000000794d */ /* 0x000fea0003800000 */
.L_x_1:
[----:B------:R-:W-:-:S00]  /*02e0*/  BRA `(.L_x_1) ;  /* 0xfffffffc00fc7947 */ /* 0x000fc0000383ffff */
[----:B------:R-:W-:-:S00]  /*02f0*/  NOP ;  /* 0x0000000000007918 */ /* 0x000fc00000000000 */
        /* <DEDUP_REMOVED lines=8> */
.L_x_2:


//--------------------- .nv.shared.reserved.0     --------------------------
	.section	.nv.shared.reserved.0,"aw",@nobits
	.weak		__nv_reservedSMEM_offset_0_alias
	.size		__nv_reservedSMEM_offset_0_alias, 0, 64
	.other		__nv_reservedSMEM_offset_0_alias,@"STO_CUDA_RESERVED_SHARED STV_DEFAULT"
__nv_reservedSMEM_offset_0_alias:
	.zero		0
	.zero		64


//--------------------- .nv.constant0._Z9RF_kernelPfiiiS_ --------------------------
	.section	.nv.constant0._Z9RF_kernelPfiiiS_,"a",@progbits
	.sectionflags	@""
	.align	4
.nv.constant0._Z9RF_kernelPfiiiS_:
	.zero		928


//--------------------- SYMBOLS --------------------------

	.type		.nv.reservedSmem.offset0,@object
	.size		.nv.reservedSmem.offset0,0x4
